//
// Generated by NVIDIA NVVM Compiler
//
// Compiler Build ID: CL-36424714
// Cuda compilation tools, release 13.0, V13.0.88
// Based on NVVM 20.0.0
//

.version 9.0
.target sm_100
.address_size 64

	// .globl	_Z17DistanceTransformyPiiiii
.extern .func  (.param .b32 func_retval0) vprintf
(
	.param .b64 vprintf_param_0,
	.param .b64 vprintf_param_1
)
;
.global .align 1 .b8 $str[11] = {116, 109, 112, 95, 118, 58, 32, 32, 37, 100};

.visible .entry _Z17DistanceTransformyPiiiii(
	.param .u64 _Z17DistanceTransformyPiiiii_param_0,
	.param .u64 .ptr .align 1 _Z17DistanceTransformyPiiiii_param_1,
	.param .u32 _Z17DistanceTransformyPiiiii_param_2,
	.param .u32 _Z17DistanceTransformyPiiiii_param_3,
	.param .u32 _Z17DistanceTransformyPiiiii_param_4,
	.param .u32 _Z17DistanceTransformyPiiiii_param_5
)
{
	.local .align 8 .b8 	__local_depot0[8];
	.reg .b64 	%SP;
	.reg .b64 	%SPL;
	.reg .pred 	%p<32>;
	.reg .b16 	%rs<9>;
	.reg .b32 	%r<42>;
	.reg .b64 	%rd<8>;

	mov.u64 	%SPL, __local_depot0;
	cvta.local.u64 	%SP, %SPL;
	ld.param.u64 	%rd1, [_Z17DistanceTransformyPiiiii_param_0];
	ld.param.u64 	%rd2, [_Z17DistanceTransformyPiiiii_param_1];
	ld.param.u32 	%r15, [_Z17DistanceTransformyPiiiii_param_2];
	ld.param.u32 	%r16, [_Z17DistanceTransformyPiiiii_param_3];
	ld.param.u32 	%r19, [_Z17DistanceTransformyPiiiii_param_4];
	ld.param.u32 	%r18, [_Z17DistanceTransformyPiiiii_param_5];
	mov.u32 	%r20, %ctaid.x;
	mov.u32 	%r21, %ntid.x;
	mov.u32 	%r22, %tid.x;
	mad.lo.s32 	%r1, %r20, %r21, %r22;
	mov.u32 	%r23, %ctaid.y;
	mov.u32 	%r24, %ntid.y;
	mov.u32 	%r25, %tid.y;
	mad.lo.s32 	%r26, %r23, %r24, %r25;
	mov.u32 	%r27, %ctaid.z;
	mov.u32 	%r28, %ntid.z;
	mov.u32 	%r29, %tid.z;
	mad.lo.s32 	%r3, %r27, %r28, %r29;
	setp.ge.s32 	%p4, %r1, %r16;
	setp.ge.s32 	%p5, %r26, %r19;
	or.pred  	%p6, %p4, %p5;
	setp.ge.s32 	%p7, %r3, %r15;
	or.pred  	%p8, %p7, %p6;
	@%p8 bra 	$L__BB0_16;
	suld.b.3d.b8.trap {%rs2}, [%rd1, {%r1, %r26, %r3, %r3}];
	and.b16  	%rs3, %rs2, 255;
	cvt.u32.u16 	%r30, %rs3;
	setp.ge.s32 	%p10, %r18, %r30;
	mov.pred 	%p9, -1;
	mov.pred 	%p31, %p9;
	@%p10 bra 	$L__BB0_12;
	add.s32 	%r38, %r3, -1;
	add.s32 	%r5, %r26, -1;
	add.s32 	%r6, %r1, -1;
$L__BB0_3:
	setp.lt.s32 	%p11, %r38, 1;
	setp.ge.s32 	%p12, %r38, %r15;
	or.pred  	%p1, %p11, %p12;
	mov.u32 	%r39, %r5;
$L__BB0_4:
	setp.lt.s32 	%p13, %r39, 1;
	setp.ge.s32 	%p14, %r39, %r19;
	or.pred  	%p15, %p13, %p14;
	or.pred  	%p2, %p1, %p15;
	mov.b32 	%r40, -2;
	mov.u32 	%r41, %r6;
$L__BB0_5:
	mov.u32 	%r10, %r41;
	@%p2 bra 	$L__BB0_9;
	setp.lt.s32 	%p16, %r10, 1;
	setp.ge.s32 	%p17, %r10, %r16;
	or.pred  	%p18, %p16, %p17;
	@%p18 bra 	$L__BB0_9;
	setp.eq.s32 	%p19, %r39, %r26;
	setp.eq.s32 	%p20, %r38, %r3;
	setp.eq.s32 	%p21, %r40, -1;
	and.pred  	%p22, %p21, %p19;
	and.pred  	%p23, %p20, %p22;
	@%p23 bra 	$L__BB0_9;
	suld.b.3d.b8.trap {%rs4}, [%rd1, {%r10, %r39, %r38, %r38}];
	and.b16  	%rs5, %rs4, 255;
	cvt.u32.u16 	%r32, %rs5;
	setp.eq.s32 	%p25, %r18, %r32;
	mov.pred 	%p31, 0;
	@%p25 bra 	$L__BB0_12;
$L__BB0_9:
	add.s32 	%r41, %r10, 1;
	add.s32 	%r40, %r40, 1;
	setp.le.s32 	%p26, %r10, %r1;
	@%p26 bra 	$L__BB0_5;
	add.s32 	%r13, %r39, 1;
	setp.le.s32 	%p27, %r39, %r26;
	mov.u32 	%r39, %r13;
	@%p27 bra 	$L__BB0_4;
	add.s32 	%r14, %r38, 1;
	setp.le.s32 	%p29, %r38, %r3;
	mov.u32 	%r38, %r14;
	mov.pred 	%p31, %p9;
	@%p29 bra 	$L__BB0_3;
$L__BB0_12:
	bar.sync 	0;
	@%p31 bra 	$L__BB0_16;
	cvt.u16.u32 	%rs6, %r18;
	add.s16 	%rs1, %rs6, 1;
	and.b16  	%rs7, %rs1, 255;
	setp.ne.s16 	%p30, %rs7, 255;
	@%p30 bra 	$L__BB0_15;
	add.u64 	%rd3, %SP, 0;
	add.u64 	%rd4, %SPL, 0;
	mov.b32 	%r33, 255;
	st.local.u32 	[%rd4], %r33;
	mov.u64 	%rd5, $str;
	cvta.global.u64 	%rd6, %rd5;
	{ // callseq 0, 0
	.param .b64 param0;
	st.param.b64 	[param0], %rd6;
	.param .b64 param1;
	st.param.b64 	[param1], %rd3;
	.param .b32 retval0;
	call.uni (retval0), 
	vprintf, 
	(
	param0, 
	param1
	);
	ld.param.b32 	%r34, [retval0];
	} // callseq 0
$L__BB0_15:
	cvta.to.global.u64 	%rd7, %rd2;
	sust.b.3d.b8.trap 	[%rd1, {%r1, %r26, %r3, %r3}], {%rs7};
	ld.global.u32 	%r36, [%rd7];
	add.s32 	%r37, %r36, 1;
	st.global.u32 	[%rd7], %r37;
$L__BB0_16:
	ret;

}
	// .globl	_Z14InitWithLimitsyiiiiii
.visible .entry _Z14InitWithLimitsyiiiiii(
	.param .u64 _Z14InitWithLimitsyiiiiii_param_0,
	.param .u32 _Z14InitWithLimitsyiiiiii_param_1,
	.param .u32 _Z14InitWithLimitsyiiiiii_param_2,
	.param .u32 _Z14InitWithLimitsyiiiiii_param_3,
	.param .u32 _Z14InitWithLimitsyiiiiii_param_4,
	.param .u32 _Z14InitWithLimitsyiiiiii_param_5,
	.param .u32 _Z14InitWithLimitsyiiiiii_param_6
)
{
	.reg .pred 	%p<9>;
	.reg .b16 	%rs<6>;
	.reg .b32 	%r<22>;
	.reg .b64 	%rd<2>;

	ld.param.u64 	%rd1, [_Z14InitWithLimitsyiiiiii_param_0];
	ld.param.u32 	%r4, [_Z14InitWithLimitsyiiiiii_param_1];
	ld.param.u32 	%r5, [_Z14InitWithLimitsyiiiiii_param_2];
	ld.param.u32 	%r6, [_Z14InitWithLimitsyiiiiii_param_3];
	ld.param.u32 	%r7, [_Z14InitWithLimitsyiiiiii_param_4];
	ld.param.u32 	%r8, [_Z14InitWithLimitsyiiiiii_param_5];
	ld.param.u32 	%r9, [_Z14InitWithLimitsyiiiiii_param_6];
	mov.u32 	%r11, %ctaid.x;
	mov.u32 	%r12, %ntid.x;
	mov.u32 	%r13, %tid.x;
	mad.lo.s32 	%r1, %r11, %r12, %r13;
	mov.u32 	%r14, %ctaid.y;
	mov.u32 	%r15, %ntid.y;
	mov.u32 	%r16, %tid.y;
	mad.lo.s32 	%r17, %r14, %r15, %r16;
	mov.u32 	%r18, %ctaid.z;
	mov.u32 	%r19, %ntid.z;
	mov.u32 	%r20, %tid.z;
	mad.lo.s32 	%r3, %r18, %r19, %r20;
	setp.ge.s32 	%p1, %r1, %r8;
	setp.ge.s32 	%p2, %r17, %r9;
	or.pred  	%p3, %p1, %p2;
	setp.ge.s32 	%p4, %r3, %r7;
	or.pred  	%p5, %p4, %p3;
	@%p5 bra 	$L__BB1_4;
	suld.b.3d.b8.trap {%rs1}, [%rd1, {%r1, %r17, %r3, %r3}];
	and.b16  	%rs2, %rs1, 255;
	cvt.u32.u16 	%r21, %rs2;
	setp.gt.s32 	%p6, %r5, %r21;
	setp.le.s32 	%p7, %r6, %r21;
	or.pred  	%p8, %p6, %p7;
	@%p8 bra 	$L__BB1_3;
	cvt.u16.u32 	%rs4, %r4;
	and.b16  	%rs5, %rs4, 255;
	sust.b.3d.b8.trap 	[%rd1, {%r1, %r17, %r3, %r3}], {%rs5};
	bra.uni 	$L__BB1_4;
$L__BB1_3:
	mov.b16 	%rs3, 0;
	sust.b.3d.b8.trap 	[%rd1, {%r1, %r17, %r3, %r3}], {%rs3};
$L__BB1_4:
	ret;

}
	// .globl	_Z16RefactorSeedDatayyiii
.visible .entry _Z16RefactorSeedDatayyiii(
	.param .u64 _Z16RefactorSeedDatayyiii_param_0,
	.param .u64 _Z16RefactorSeedDatayyiii_param_1,
	.param .u32 _Z16RefactorSeedDatayyiii_param_2,
	.param .u32 _Z16RefactorSeedDatayyiii_param_3,
	.param .u32 _Z16RefactorSeedDatayyiii_param_4
)
{
	.reg .pred 	%p<7>;
	.reg .b16 	%rs<3>;
	.reg .b32 	%r<18>;
	.reg .b64 	%rd<3>;

	ld.param.u64 	%rd1, [_Z16RefactorSeedDatayyiii_param_0];
	ld.param.u64 	%rd2, [_Z16RefactorSeedDatayyiii_param_1];
	ld.param.u32 	%r4, [_Z16RefactorSeedDatayyiii_param_2];
	ld.param.u32 	%r5, [_Z16RefactorSeedDatayyiii_param_3];
	ld.param.u32 	%r6, [_Z16RefactorSeedDatayyiii_param_4];
	mov.u32 	%r8, %ctaid.x;
	mov.u32 	%r9, %ntid.x;
	mov.u32 	%r10, %tid.x;
	mad.lo.s32 	%r1, %r8, %r9, %r10;
	mov.u32 	%r11, %ctaid.y;
	mov.u32 	%r12, %ntid.y;
	mov.u32 	%r13, %tid.y;
	mad.lo.s32 	%r14, %r11, %r12, %r13;
	mov.u32 	%r15, %ctaid.z;
	mov.u32 	%r16, %ntid.z;
	mov.u32 	%r17, %tid.z;
	mad.lo.s32 	%r3, %r15, %r16, %r17;
	setp.ge.s32 	%p1, %r1, %r5;
	setp.ge.s32 	%p2, %r14, %r6;
	or.pred  	%p3, %p1, %p2;
	setp.ge.s32 	%p4, %r3, %r4;
	or.pred  	%p5, %p4, %p3;
	@%p5 bra 	$L__BB2_3;
	suld.b.3d.b8.trap {%rs2}, [%rd1, {%r1, %r14, %r3, %r3}];
	and.b16  	%rs1, %rs2, 255;
	setp.eq.s16 	%p6, %rs1, 0;
	@%p6 bra 	$L__BB2_3;
	sust.b.3d.b8.trap 	[%rd2, {%r1, %r14, %r3, %r3}], {%rs1};
$L__BB2_3:
	ret;

}
	// .globl	_Z13RegionGrowingyyyPiiiii
.visible .entry _Z13RegionGrowingyyyPiiiii(
	.param .u64 _Z13RegionGrowingyyyPiiiii_param_0,
	.param .u64 _Z13RegionGrowingyyyPiiiii_param_1,
	.param .u64 _Z13RegionGrowingyyyPiiiii_param_2,
	.param .u64 .ptr .align 1 _Z13RegionGrowingyyyPiiiii_param_3,
	.param .u32 _Z13RegionGrowingyyyPiiiii_param_4,
	.param .u32 _Z13RegionGrowingyyyPiiiii_param_5,
	.param .u32 _Z13RegionGrowingyyyPiiiii_param_6,
	.param .u32 _Z13RegionGrowingyyyPiiiii_param_7
)
{
	.reg .pred 	%p<28>;
	.reg .b16 	%rs<8>;
	.reg .b32 	%r<41>;
	.reg .b64 	%rd<6>;

	ld.param.u64 	%rd1, [_Z13RegionGrowingyyyPiiiii_param_0];
	ld.param.u64 	%rd2, [_Z13RegionGrowingyyyPiiiii_param_1];
	ld.param.u64 	%rd3, [_Z13RegionGrowingyyyPiiiii_param_2];
	ld.param.u64 	%rd4, [_Z13RegionGrowingyyyPiiiii_param_3];
	ld.param.u32 	%r17, [_Z13RegionGrowingyyyPiiiii_param_4];
	ld.param.u32 	%r18, [_Z13RegionGrowingyyyPiiiii_param_5];
	ld.param.u32 	%r21, [_Z13RegionGrowingyyyPiiiii_param_6];
	ld.param.u32 	%r20, [_Z13RegionGrowingyyyPiiiii_param_7];
	mov.u32 	%r22, %ctaid.x;
	mov.u32 	%r23, %ntid.x;
	mov.u32 	%r24, %tid.x;
	mad.lo.s32 	%r1, %r22, %r23, %r24;
	mov.u32 	%r25, %ctaid.y;
	mov.u32 	%r26, %ntid.y;
	mov.u32 	%r27, %tid.y;
	mad.lo.s32 	%r28, %r25, %r26, %r27;
	mov.u32 	%r29, %ctaid.z;
	mov.u32 	%r30, %ntid.z;
	mov.u32 	%r31, %tid.z;
	mad.lo.s32 	%r3, %r29, %r30, %r31;
	setp.ge.s32 	%p3, %r1, %r18;
	setp.ge.s32 	%p4, %r28, %r21;
	or.pred  	%p5, %p3, %p4;
	setp.ge.s32 	%p6, %r3, %r17;
	or.pred  	%p7, %p6, %p5;
	@%p7 bra 	$L__BB3_16;
	suld.b.3d.b8.trap {%rs2}, [%rd2, {%r1, %r28, %r3, %r3}];
	and.b16  	%rs3, %rs2, 255;
	setp.ne.s16 	%p8, %rs3, 0;
	@%p8 bra 	$L__BB3_16;
	add.s32 	%r36, %r3, -1;
	add.s32 	%r5, %r28, -1;
	add.s32 	%r6, %r1, -1;
$L__BB3_3:
	setp.lt.s32 	%p9, %r36, 1;
	setp.ge.s32 	%p10, %r36, %r17;
	or.pred  	%p1, %p9, %p10;
	mov.u32 	%r37, %r5;
$L__BB3_4:
	setp.lt.s32 	%p11, %r37, 1;
	setp.ge.s32 	%p12, %r37, %r21;
	or.pred  	%p13, %p11, %p12;
	or.pred  	%p2, %p1, %p13;
	mov.b32 	%r38, -2;
	mov.u32 	%r39, %r6;
$L__BB3_5:
	mov.u32 	%r10, %r39;
	@%p2 bra 	$L__BB3_10;
	setp.lt.s32 	%p14, %r10, 1;
	setp.ge.s32 	%p15, %r10, %r18;
	or.pred  	%p16, %p14, %p15;
	@%p16 bra 	$L__BB3_10;
	setp.eq.s32 	%p17, %r37, %r28;
	setp.eq.s32 	%p18, %r36, %r3;
	setp.eq.s32 	%p19, %r38, -1;
	and.pred  	%p20, %p19, %p17;
	and.pred  	%p21, %p18, %p20;
	@%p21 bra 	$L__BB3_10;
	suld.b.3d.b8.trap {%rs4}, [%rd2, {%r10, %r37, %r36, %r36}];
	and.b16  	%rs1, %rs4, 255;
	setp.eq.s16 	%p22, %rs1, 0;
	@%p22 bra 	$L__BB3_10;
	cvt.u32.u16 	%r40, %rs1;
	bra.uni 	$L__BB3_13;
$L__BB3_10:
	add.s32 	%r39, %r10, 1;
	add.s32 	%r38, %r38, 1;
	setp.le.s32 	%p23, %r10, %r1;
	@%p23 bra 	$L__BB3_5;
	add.s32 	%r14, %r37, 1;
	setp.le.s32 	%p24, %r37, %r28;
	mov.u32 	%r37, %r14;
	@%p24 bra 	$L__BB3_4;
	add.s32 	%r15, %r36, 1;
	setp.le.s32 	%p25, %r36, %r3;
	mov.b32 	%r40, 0;
	mov.u32 	%r36, %r15;
	@%p25 bra 	$L__BB3_3;
$L__BB3_13:
	bar.sync 	0;
	setp.eq.s32 	%p26, %r40, 0;
	@%p26 bra 	$L__BB3_16;
	suld.b.3d.b8.trap {%rs5}, [%rd3, {%r1, %r28, %r3, %r3}];
	and.b16  	%rs6, %rs5, 255;
	cvt.u32.u16 	%r34, %rs6;
	setp.gt.s32 	%p27, %r20, %r34;
	@%p27 bra 	$L__BB3_16;
	cvt.u16.u32 	%rs7, %r40;
	sust.b.3d.b8.trap 	[%rd1, {%r1, %r28, %r3, %r3}], {%rs7};
	cvta.to.global.u64 	%rd5, %rd4;
	atom.global.add.u32 	%r35, [%rd5], 1;
$L__BB3_16:
	ret;

}


// ===== COMPILED SASS (sm_100) =====

	.target	sm_100

	.elftype	@"ET_EXEC"


//--------------------- .note.nv.tkinfo           --------------------------
	.section	.note.nv.tkinfo,"",@"SHT_NOTE"
	.sectionflags	@"SHF_NOTE_NV_TKINFO"
	.tkinfo
        /*0018*/ 	.word	0x00000002
        /*0030*/ 	.string	""
        /*0030*/ 	.string	"ptxas"
        /*0030*/ 	.string	"Cuda compilation tools, release 13.0, V13.0.88"
        /*0030*/ 	.string	"Build cuda_13.0.r13.0/compiler.36424714_0"
        /*0030*/ 	.string	"-arch sm_100 -m 64 "



//--------------------- .note.nv.cuinfo           --------------------------
	.section	.note.nv.cuinfo,"",@"SHT_NOTE"
	.sectionflags	@"SHF_NOTE_NV_CUINFO"
        /*0018*/ 	.short	0x0002
        /*001a*/ 	.short	0x0064
        /*001c*/ 	.short	0x0082
	.zero		2


//--------------------- .nv.info                  --------------------------
	.section	.nv.info,"",@"SHT_CUDA_INFO"
	.align	4


	//----- nvinfo : EIATTR_REGCOUNT
	.align		4
        /*0000*/ 	.byte	0x04, 0x2f
        /*0002*/ 	.short	(.L_2 - .L_1)
	.align		4
.L_1:
        /*0004*/ 	.word	index@(_Z17DistanceTransformyPiiiii)
        /*0008*/ 	.word	0x00000018


	//----- nvinfo : EIATTR_FRAME_SIZE
	.align		4
.L_2:
        /*000c*/ 	.byte	0x04, 0x11
        /*000e*/ 	.short	(.L_4 - .L_3)
	.align		4
.L_3:
        /*0010*/ 	.word	index@(_Z17DistanceTransformyPiiiii)
        /*0014*/ 	.word	0x00000008


	//----- nvinfo : EIATTR_REGCOUNT
	.align		4
.L_4:
        /*0018*/ 	.byte	0x04, 0x2f
        /*001a*/ 	.short	(.L_6 - .L_5)
	.align		4
.L_5:
        /*001c*/ 	.word	index@(_Z14InitWithLimitsyiiiiii)
        /*0020*/ 	.word	0x0000000a


	//----- nvinfo : EIATTR_FRAME_SIZE
	.align		4
.L_6:
        /*0024*/ 	.byte	0x04, 0x11
        /*0026*/ 	.short	(.L_8 - .L_7)
	.align		4
.L_7:
        /*0028*/ 	.word	index@(_Z14InitWithLimitsyiiiiii)
        /*002c*/ 	.word	0x00000000


	//----- nvinfo : EIATTR_REGCOUNT
	.align		4
.L_8:
        /*0030*/ 	.byte	0x04, 0x2f
        /*0032*/ 	.short	(.L_10 - .L_9)
	.align		4
.L_9:
        /*0034*/ 	.word	index@(_Z16RefactorSeedDatayyiii)
        /*0038*/ 	.word	0x0000000a


	//----- nvinfo : EIATTR_FRAME_SIZE
	.align		4
.L_10:
        /*003c*/ 	.byte	0x04, 0x11
        /*003e*/ 	.short	(.L_12 - .L_11)
	.align		4
.L_11:
        /*0040*/ 	.word	index@(_Z16RefactorSeedDatayyiii)
        /*0044*/ 	.word	0x00000000


	//----- nvinfo : EIATTR_REGCOUNT
	.align		4
.L_12:
        /*0048*/ 	.byte	0x04, 0x2f
        /*004a*/ 	.short	(.L_14 - .L_13)
	.align		4
.L_13:
        /*004c*/ 	.word	index@(_Z13RegionGrowingyyyPiiiii)
        /*0050*/ 	.word	0x0000000e


	//----- nvinfo : EIATTR_FRAME_SIZE
	.align		4
.L_14:
        /*0054*/ 	.byte	0x04, 0x11
        /*0056*/ 	.short	(.L_16 - .L_15)
	.align		4
.L_15:
        /*0058*/ 	.word	index@(_Z13RegionGrowingyyyPiiiii)
        /*005c*/ 	.word	0x00000000


	//----- nvinfo : EIATTR_MIN_STACK_SIZE
	.align		4
.L_16:
        /*0060*/ 	.byte	0x04, 0x12
        /*0062*/ 	.short	(.L_18 - .L_17)
	.align		4
.L_17:
        /*0064*/ 	.word	index@(_Z13RegionGrowingyyyPiiiii)
        /*0068*/ 	.word	0x00000000


	//----- nvinfo : EIATTR_MIN_STACK_SIZE
	.align		4
.L_18:
        /*006c*/ 	.byte	0x04, 0x12
        /*006e*/ 	.short	(.L_20 - .L_19)
	.align		4
.L_19:
        /*0070*/ 	.word	index@(_Z16RefactorSeedDatayyiii)
        /*0074*/ 	.word	0x00000000


	//----- nvinfo : EIATTR_MIN_STACK_SIZE
	.align		4
.L_20:
        /*0078*/ 	.byte	0x04, 0x12
        /*007a*/ 	.short	(.L_22 - .L_21)
	.align		4
.L_21:
        /*007c*/ 	.word	index@(_Z14InitWithLimitsyiiiiii)
        /*0080*/ 	.word	0x00000000


	//----- nvinfo : EIATTR_MIN_STACK_SIZE
	.align		4
.L_22:
        /*0084*/ 	.byte	0x04, 0x12
        /*0086*/ 	.short	(.L_24 - .L_23)
	.align		4
.L_23:
        /*0088*/ 	.word	index@(_Z17DistanceTransformyPiiiii)
        /*008c*/ 	.word	0x00000008
.L_24:


//--------------------- .nv.compat                --------------------------
	.section	.nv.compat,"",@"SHT_CUDA_COMPAT_INFO"
	.align	4
        /*0000*/ 	.byte	0x02, 0x09, 0x00, 0x00, 0x02, 0x02, 0x02, 0x00, 0x02, 0x05, 0x05, 0x00, 0x03, 0x07, 0x01, 0x01
        /*0010*/ 	.byte	0x02, 0x03, 0x00, 0x00, 0x02, 0x06, 0x01, 0x00, 0x04, 0x0b, 0x08, 0x00, 0x09, 0x00, 0x00, 0x00
        /*0020*/ 	.byte	0x00, 0x00, 0x00, 0x00


//--------------------- .nv.info._Z13RegionGrowingyyyPiiiii --------------------------
	.section	.nv.info._Z13RegionGrowingyyyPiiiii,"",@"SHT_CUDA_INFO"
	.sectionflags	@""
	.align	4


	//----- nvinfo : EIATTR_CUDA_API_VERSION
	.align		4
        /*0000*/ 	.byte	0x04, 0x37
        /*0002*/ 	.short	(.L_26 - .L_25)
.L_25:
        /*0004*/ 	.word	0x00000082


	//----- nvinfo : EIATTR_KPARAM_INFO
	.align		4
.L_26:
        /*0008*/ 	.byte	0x04, 0x17
        /*000a*/ 	.short	(.L_28 - .L_27)
.L_27:
        /*000c*/ 	.word	0x00000000
        /*0010*/ 	.short	0x0007
        /*0012*/ 	.short	0x002c
        /*0014*/ 	.byte	0x00, 0xf0, 0x11, 0x00


	//----- nvinfo : EIATTR_KPARAM_INFO
	.align		4
.L_28:
        /*0018*/ 	.byte	0x04, 0x17
        /*001a*/ 	.short	(.L_30 - .L_29)
.L_29:
        /*001c*/ 	.word	0x00000000
        /*0020*/ 	.short	0x0006
        /*0022*/ 	.short	0x0028
        /*0024*/ 	.byte	0x00, 0xf0, 0x11, 0x00


	//----- nvinfo : EIATTR_KPARAM_INFO
	.align		4
.L_30:
        /*0028*/ 	.byte	0x04, 0x17
        /*002a*/ 	.short	(.L_32 - .L_31)
.L_31:
        /*002c*/ 	.word	0x00000000
        /*0030*/ 	.short	0x0005
        /*0032*/ 	.short	0x0024
        /*0034*/ 	.byte	0x00, 0xf0, 0x11, 0x00


	//----- nvinfo : EIATTR_KPARAM_INFO
	.align		4
.L_32:
        /*0038*/ 	.byte	0x04, 0x17
        /*003a*/ 	.short	(.L_34 - .L_33)
.L_33:
        /*003c*/ 	.word	0x00000000
        /*0040*/ 	.short	0x0004
        /*0042*/ 	.short	0x0020
        /*0044*/ 	.byte	0x00, 0xf0, 0x11, 0x00


	//----- nvinfo : EIATTR_KPARAM_INFO
	.align		4
.L_34:
        /*0048*/ 	.byte	0x04, 0x17
        /*004a*/ 	.short	(.L_36 - .L_35)
.L_35:
        /*004c*/ 	.word	0x00000000
        /*0050*/ 	.short	0x0003
        /*0052*/ 	.short	0x0018
        /*0054*/ 	.byte	0x00, 0xf5, 0x21, 0x00


	//----- nvinfo : EIATTR_KPARAM_INFO
	.align		4
.L_36:
        /*0058*/ 	.byte	0x04, 0x17
        /*005a*/ 	.short	(.L_38 - .L_37)
.L_37:
        /*005c*/ 	.word	0x00000000
        /*0060*/ 	.short	0x0002
        /*0062*/ 	.short	0x0010
        /*0064*/ 	.byte	0x00, 0xf0, 0x21, 0x00


	//----- nvinfo : EIATTR_KPARAM_INFO
	.align		4
.L_38:
        /*0068*/ 	.byte	0x04, 0x17
        /*006a*/ 	.short	(.L_40 - .L_39)
.L_39:
        /*006c*/ 	.word	0x00000000
        /*0070*/ 	.short	0x0001
        /*0072*/ 	.short	0x0008
        /*0074*/ 	.byte	0x00, 0xf0, 0x21, 0x00


	//----- nvinfo : EIATTR_KPARAM_INFO
	.align		4
.L_40:
        /*0078*/ 	.byte	0x04, 0x17
        /*007a*/ 	.short	(.L_42 - .L_41)
.L_41:
        /*007c*/ 	.word	0x00000000
        /*0080*/ 	.short	0x0000
        /*0082*/ 	.short	0x0000
        /*0084*/ 	.byte	0x00, 0xf0, 0x21, 0x00


	//----- nvinfo : EIATTR_SPARSE_MMA_MASK
	.align		4
.L_42:
        /*0088*/ 	.byte	0x03, 0x50
        /*008a*/ 	.short	0x0000


	//----- nvinfo : EIATTR_MAXREG_COUNT
	.align		4
        /*008c*/ 	.byte	0x03, 0x1b
        /*008e*/ 	.short	0x00ff


	//----- nvinfo : EIATTR_NUM_BARRIERS
	.align		4
        /*0090*/ 	.byte	0x02, 0x4c
        /*0092*/ 	.byte	0x01
	.zero		1


	//----- nvinfo : EIATTR_MERCURY_ISA_VERSION
	.align		4
        /*0094*/ 	.byte	0x03, 0x5f
        /*0096*/ 	.short	0x0101


	//----- nvinfo : EIATTR_INT_WARP_WIDE_INSTR_OFFSETS
	.align		4
        /*0098*/ 	.byte	0x04, 0x31
        /*009a*/ 	.short	(.L_44 - .L_43)


	//   ....[0]....
.L_43:
        /*009c*/ 	.word	0x00000550


	//----- nvinfo : EIATTR_VRC_CTA_INIT_COUNT
	.align		4
.L_44:
        /*00a0*/ 	.byte	0x02, 0x4a
	.zero		1
	.zero		1


	//----- nvinfo : EIATTR_EXIT_INSTR_OFFSETS
	.align		4
        /*00a4*/ 	.byte	0x04, 0x1c
        /*00a6*/ 	.short	(.L_46 - .L_45)


	//   ....[0]....
.L_45:
        /*00a8*/ 	.word	0x00000120


	//   ....[1]....
        /*00ac*/ 	.word	0x00000170


	//   ....[2]....
        /*00b0*/ 	.word	0x000004c0


	//   ....[3]....
        /*00b4*/ 	.word	0x00000520


	//   ....[4]....
        /*00b8*/ 	.word	0x000005d0


	//----- nvinfo : EIATTR_CRS_STACK_SIZE
	.align		4
.L_46:
        /*00bc*/ 	.byte	0x04, 0x1e
        /*00be*/ 	.short	(.L_48 - .L_47)
.L_47:
        /*00c0*/ 	.word	0x00000000


	//----- nvinfo : EIATTR_CBANK_PARAM_SIZE
	.align		4
.L_48:
        /*00c4*/ 	.byte	0x03, 0x19
        /*00c6*/ 	.short	0x0030


	//----- nvinfo : EIATTR_PARAM_CBANK
	.align		4
        /*00c8*/ 	.byte	0x04, 0x0a
        /*00ca*/ 	.short	(.L_50 - .L_49)
	.align		4
.L_49:
        /*00cc*/ 	.word	index@(.nv.constant0._Z13RegionGrowingyyyPiiiii)
        /*00d0*/ 	.short	0x0380
        /*00d2*/ 	.short	0x0030


	//----- nvinfo : EIATTR_SW_WAR
	.align		4
.L_50:
        /*00d4*/ 	.byte	0x04, 0x36
        /*00d6*/ 	.short	(.L_52 - .L_51)
.L_51:
        /*00d8*/ 	.word	0x00000008
.L_52:


//--------------------- .nv.info._Z16RefactorSeedDatayyiii --------------------------
	.section	.nv.info._Z16RefactorSeedDatayyiii,"",@"SHT_CUDA_INFO"
	.sectionflags	@""
	.align	4


	//----- nvinfo : EIATTR_CUDA_API_VERSION
	.align		4
        /*0000*/ 	.byte	0x04, 0x37
        /*0002*/ 	.short	(.L_54 - .L_53)
.L_53:
        /*0004*/ 	.word	0x00000082


	//----- nvinfo : EIATTR_KPARAM_INFO
	.align		4
.L_54:
        /*0008*/ 	.byte	0x04, 0x17
        /*000a*/ 	.short	(.L_56 - .L_55)
.L_55:
        /*000c*/ 	.word	0x00000000
        /*0010*/ 	.short	0x0004
        /*0012*/ 	.short	0x0018
        /*0014*/ 	.byte	0x00, 0xf0, 0x11, 0x00


	//----- nvinfo : EIATTR_KPARAM_INFO
	.align		4
.L_56:
        /*0018*/ 	.byte	0x04, 0x17
        /*001a*/ 	.short	(.L_58 - .L_57)
.L_57:
        /*001c*/ 	.word	0x00000000
        /*0020*/ 	.short	0x0003
        /*0022*/ 	.short	0x0014
        /*0024*/ 	.byte	0x00, 0xf0, 0x11, 0x00


	//----- nvinfo : EIATTR_KPARAM_INFO
	.align		4
.L_58:
        /*0028*/ 	.byte	0x04, 0x17
        /*002a*/ 	.short	(.L_60 - .L_59)
.L_59:
        /*002c*/ 	.word	0x00000000
        /*0030*/ 	.short	0x0002
        /*0032*/ 	.short	0x0010
        /*0034*/ 	.byte	0x00, 0xf0, 0x11, 0x00


	//----- nvinfo : EIATTR_KPARAM_INFO
	.align		4
.L_60:
        /*0038*/ 	.byte	0x04, 0x17
        /*003a*/ 	.short	(.L_62 - .L_61)
.L_61:
        /*003c*/ 	.word	0x00000000
        /*0040*/ 	.short	0x0001
        /*0042*/ 	.short	0x0008
        /*0044*/ 	.byte	0x00, 0xf0, 0x21, 0x00


	//----- nvinfo : EIATTR_KPARAM_INFO
	.align		4
.L_62:
        /*0048*/ 	.byte	0x04, 0x17
        /*004a*/ 	.short	(.L_64 - .L_63)
.L_63:
        /*004c*/ 	.word	0x00000000
        /*0050*/ 	.short	0x0000
        /*0052*/ 	.short	0x0000
        /*0054*/ 	.byte	0x00, 0xf0, 0x21, 0x00


	//----- nvinfo : EIATTR_SPARSE_MMA_MASK
	.align		4
.L_64:
        /*0058*/ 	.byte	0x03, 0x50
        /*005a*/ 	.short	0x0000


	//----- nvinfo : EIATTR_MAXREG_COUNT
	.align		4
        /*005c*/ 	.byte	0x03, 0x1b
        /*005e*/ 	.short	0x00ff


	//----- nvinfo : EIATTR_MERCURY_ISA_VERSION
	.align		4
        /*0060*/ 	.byte	0x03, 0x5f
        /*0062*/ 	.short	0x0101


	//----- nvinfo : EIATTR_VRC_CTA_INIT_COUNT
	.align		4
        /*0064*/ 	.byte	0x02, 0x4a
	.zero		1
	.zero		1


	//----- nvinfo : EIATTR_EXIT_INSTR_OFFSETS
	.align		4
        /*0068*/ 	.byte	0x04, 0x1c
        /*006a*/ 	.short	(.L_66 - .L_65)


	//   ....[0]....
.L_65:
        /*006c*/ 	.word	0x00000120


	//   ....[1]....
        /*0070*/ 	.word	0x00000170


	//   ....[2]....
        /*0074*/ 	.word	0x000001a0


	//----- nvinfo : EIATTR_CBANK_PARAM_SIZE
	.align		4
.L_66:
        /*0078*/ 	.byte	0x03, 0x19
        /*007a*/ 	.short	0x001c


	//----- nvinfo : EIATTR_PARAM_CBANK
	.align		4
        /*007c*/ 	.byte	0x04, 0x0a
        /*007e*/ 	.short	(.L_68 - .L_67)
	.align		4
.L_67:
        /*0080*/ 	.word	index@(.nv.constant0._Z16RefactorSeedDatayyiii)
        /*0084*/ 	.short	0x0380
        /*0086*/ 	.short	0x001c


	//----- nvinfo : EIATTR_SW_WAR
	.align		4
.L_68:
        /*0088*/ 	.byte	0x04, 0x36
        /*008a*/ 	.short	(.L_70 - .L_69)
.L_69:
        /*008c*/ 	.word	0x00000008
.L_70:


//--------------------- .nv.info._Z14InitWithLimitsyiiiiii --------------------------
	.section	.nv.info._Z14InitWithLimitsyiiiiii,"",@"SHT_CUDA_INFO"
	.sectionflags	@""
	.align	4


	//----- nvinfo : EIATTR_CUDA_API_VERSION
	.align		4
        /*0000*/ 	.byte	0x04, 0x37
        /*0002*/ 	.short	(.L_72 - .L_71)
.L_71:
        /*0004*/ 	.word	0x00000082


	//----- nvinfo : EIATTR_KPARAM_INFO
	.align		4
.L_72:
        /*0008*/ 	.byte	0x04, 0x17
        /*000a*/ 	.short	(.L_74 - .L_73)
.L_73:
        /*000c*/ 	.word	0x00000000
        /*0010*/ 	.short	0x0006
        /*0012*/ 	.short	0x001c
        /*0014*/ 	.byte	0x00, 0xf0, 0x11, 0x00


	//----- nvinfo : EIATTR_KPARAM_INFO
	.align		4
.L_74:
        /*0018*/ 	.byte	0x04, 0x17
        /*001a*/ 	.short	(.L_76 - .L_75)
.L_75:
        /*001c*/ 	.word	0x00000000
        /*0020*/ 	.short	0x0005
        /*0022*/ 	.short	0x0018
        /*0024*/ 	.byte	0x00, 0xf0, 0x11, 0x00


	//----- nvinfo : EIATTR_KPARAM_INFO
	.align		4
.L_76:
        /*0028*/ 	.byte	0x04, 0x17
        /*002a*/ 	.short	(.L_78 - .L_77)
.L_77:
        /*002c*/ 	.word	0x00000000
        /*0030*/ 	.short	0x0004
        /*0032*/ 	.short	0x0014
        /*0034*/ 	.byte	0x00, 0xf0, 0x11, 0x00


	//----- nvinfo : EIATTR_KPARAM_INFO
	.align		4
.L_78:
        /*0038*/ 	.byte	0x04, 0x17
        /*003a*/ 	.short	(.L_80 - .L_79)
.L_79:
        /*003c*/ 	.word	0x00000000
        /*0040*/ 	.short	0x0003
        /*0042*/ 	.short	0x0010
        /*0044*/ 	.byte	0x00, 0xf0, 0x11, 0x00


	//----- nvinfo : EIATTR_KPARAM_INFO
	.align		4
.L_80:
        /*0048*/ 	.byte	0x04, 0x17
        /*004a*/ 	.short	(.L_82 - .L_81)
.L_81:
        /*004c*/ 	.word	0x00000000
        /*0050*/ 	.short	0x0002
        /*0052*/ 	.short	0x000c
        /*0054*/ 	.byte	0x00, 0xf0, 0x11, 0x00


	//----- nvinfo : EIATTR_KPARAM_INFO
	.align		4
.L_82:
        /*0058*/ 	.byte	0x04, 0x17
        /*005a*/ 	.short	(.L_84 - .L_83)
.L_83:
        /*005c*/ 	.word	0x00000000
        /*0060*/ 	.short	0x0001
        /*0062*/ 	.short	0x0008
        /*0064*/ 	.byte	0x00, 0xf0, 0x11, 0x00


	//----- nvinfo : EIATTR_KPARAM_INFO
	.align		4
.L_84:
        /*0068*/ 	.byte	0x04, 0x17
        /*006a*/ 	.short	(.L_86 - .L_85)
.L_85:
        /*006c*/ 	.word	0x00000000
        /*0070*/ 	.short	0x0000
        /*0072*/ 	.short	0x0000
        /*0074*/ 	.byte	0x00, 0xf0, 0x21, 0x00


	//----- nvinfo : EIATTR_SPARSE_MMA_MASK
	.align		4
.L_86:
        /*0078*/ 	.byte	0x03, 0x50
        /*007a*/ 	.short	0x0000


	//----- nvinfo : EIATTR_MAXREG_COUNT
	.align		4
        /*007c*/ 	.byte	0x03, 0x1b
        /*007e*/ 	.short	0x00ff


	//----- nvinfo : EIATTR_MERCURY_ISA_VERSION
	.align		4
        /*0080*/ 	.byte	0x03, 0x5f
        /*0082*/ 	.short	0x0101


	//----- nvinfo : EIATTR_VRC_CTA_INIT_COUNT
	.align		4
        /*0084*/ 	.byte	0x02, 0x4a
	.zero		1
	.zero		1


	//----- nvinfo : EIATTR_EXIT_INSTR_OFFSETS
	.align		4
        /*0088*/ 	.byte	0x04, 0x1c
        /*008a*/ 	.short	(.L_88 - .L_87)


	//   ....[0]....
.L_87:
        /*008c*/ 	.word	0x00000120


	//   ....[1]....
        /*0090*/ 	.word	0x000001d0


	//   ....[2]....
        /*0094*/ 	.word	0x00000200


	//----- nvinfo : EIATTR_CBANK_PARAM_SIZE
	.align		4
.L_88:
        /*0098*/ 	.byte	0x03, 0x19
        /*009a*/ 	.short	0x0020


	//----- nvinfo : EIATTR_PARAM_CBANK
	.align		4
        /*009c*/ 	.byte	0x04, 0x0a
        /*009e*/ 	.short	(.L_90 - .L_89)
	.align		4
.L_89:
        /*00a0*/ 	.word	index@(.nv.constant0._Z14InitWithLimitsyiiiiii)
        /*00a4*/ 	.short	0x0380
        /*00a6*/ 	.short	0x0020


	//----- nvinfo : EIATTR_SW_WAR
	.align		4
.L_90:
        /*00a8*/ 	.byte	0x04, 0x36
        /*00aa*/ 	.short	(.L_92 - .L_91)
.L_91:
        /*00ac*/ 	.word	0x00000008
.L_92:


//--------------------- .nv.info._Z17DistanceTransformyPiiiii --------------------------
	.section	.nv.info._Z17DistanceTransformyPiiiii,"",@"SHT_CUDA_INFO"
	.sectionflags	@""
	.align	4


	//----- nvinfo : EIATTR_CUDA_API_VERSION
	.align		4
        /*0000*/ 	.byte	0x04, 0x37
        /*0002*/ 	.short	(.L_94 - .L_93)
.L_93:
        /*0004*/ 	.word	0x00000082


	//----- nvinfo : EIATTR_KPARAM_INFO
	.align		4
.L_94:
        /*0008*/ 	.byte	0x04, 0x17
        /*000a*/ 	.short	(.L_96 - .L_95)
.L_95:
        /*000c*/ 	.word	0x00000000
        /*0010*/ 	.short	0x0005
        /*0012*/ 	.short	0x001c
        /*0014*/ 	.byte	0x00, 0xf0, 0x11, 0x00


	//----- nvinfo : EIATTR_KPARAM_INFO
	.align		4
.L_96:
        /*0018*/ 	.byte	0x04, 0x17
        /*001a*/ 	.short	(.L_98 - .L_97)
.L_97:
        /*001c*/ 	.word	0x00000000
        /*0020*/ 	.short	0x0004
        /*0022*/ 	.short	0x0018
        /*0024*/ 	.byte	0x00, 0xf0, 0x11, 0x00


	//----- nvinfo : EIATTR_KPARAM_INFO
	.align		4
.L_98:
        /*0028*/ 	.byte	0x04, 0x17
        /*002a*/ 	.short	(.L_100 - .L_99)
.L_99:
        /*002c*/ 	.word	0x00000000
        /*0030*/ 	.short	0x0003
        /*0032*/ 	.short	0x0014
        /*0034*/ 	.byte	0x00, 0xf0, 0x11, 0x00


	//----- nvinfo : EIATTR_KPARAM_INFO
	.align		4
.L_100:
        /*0038*/ 	.byte	0x04, 0x17
        /*003a*/ 	.short	(.L_102 - .L_101)
.L_101:
        /*003c*/ 	.word	0x00000000
        /*0040*/ 	.short	0x0002
        /*0042*/ 	.short	0x0010
        /*0044*/ 	.byte	0x00, 0xf0, 0x11, 0x00


	//----- nvinfo : EIATTR_KPARAM_INFO
	.align		4
.L_102:
        /*0048*/ 	.byte	0x04, 0x17
        /*004a*/ 	.short	(.L_104 - .L_103)
.L_103:
        /*004c*/ 	.word	0x00000000
        /*0050*/ 	.short	0x0001
        /*0052*/ 	.short	0x0008
        /*0054*/ 	.byte	0x00, 0xf5, 0x21, 0x00


	//----- nvinfo : EIATTR_KPARAM_INFO
	.align		4
.L_104:
        /*0058*/ 	.byte	0x04, 0x17
        /*005a*/ 	.short	(.L_106 - .L_105)
.L_105:
        /*005c*/ 	.word	0x00000000
        /*0060*/ 	.short	0x0000
        /*0062*/ 	.short	0x0000
        /*0064*/ 	.byte	0x00, 0xf0, 0x21, 0x00


	//----- nvinfo : EIATTR_SPARSE_MMA_MASK
	.align		4
.L_106:
        /*0068*/ 	.byte	0x03, 0x50
        /*006a*/ 	.short	0x0000


	//----- nvinfo : EIATTR_MAXREG_COUNT
	.align		4
        /*006c*/ 	.byte	0x03, 0x1b
        /*006e*/ 	.short	0x00ff


	//----- nvinfo : EIATTR_NUM_BARRIERS
	.align		4
        /*0070*/ 	.byte	0x02, 0x4c
        /*0072*/ 	.byte	0x01
	.zero		1


	//----- nvinfo : EIATTR_EXTERNS
	.align		4
        /*0074*/ 	.byte	0x04, 0x0f
        /*0076*/ 	.short	(.L_108 - .L_107)


	//   ....[0]....
	.align		4
.L_107:
        /*0078*/ 	.word	index@(vprintf)


	//----- nvinfo : EIATTR_MERCURY_ISA_VERSION
	.align		4
.L_108:
        /*007c*/ 	.byte	0x03, 0x5f
        /*007e*/ 	.short	0x0101


	//----- nvinfo : EIATTR_VRC_CTA_INIT_COUNT
	.align		4
        /*0080*/ 	.byte	0x02, 0x4a
	.zero		1
	.zero		1


	//----- nvinfo : EIATTR_SYSCALL_OFFSETS
	.align		4
        /*0084*/ 	.byte	0x04, 0x46
        /*0086*/ 	.short	(.L_110 - .L_109)


	//   ....[0]....
.L_109:
        /*0088*/ 	.word	0x00000630


	//----- nvinfo : EIATTR_EXIT_INSTR_OFFSETS
	.align		4
.L_110:
        /*008c*/ 	.byte	0x04, 0x1c
        /*008e*/ 	.short	(.L_112 - .L_111)


	//   ....[0]....
.L_111:
        /*0090*/ 	.word	0x00000170


	//   ....[1]....
        /*0094*/ 	.word	0x00000540


	//   ....[2]....
        /*0098*/ 	.word	0x000006a0


	//----- nvinfo : EIATTR_CRS_STACK_SIZE
	.align		4
.L_112:
        /*009c*/ 	.byte	0x04, 0x1e
        /*009e*/ 	.short	(.L_114 - .L_113)
.L_113:
        /*00a0*/ 	.word	0x00000000


	//----- nvinfo : EIATTR_CBANK_PARAM_SIZE
	.align		4
.L_114:
        /*00a4*/ 	.byte	0x03, 0x19
        /*00a6*/ 	.short	0x0020


	//----- nvinfo : EIATTR_PARAM_CBANK
	.align		4
        /*00a8*/ 	.byte	0x04, 0x0a
        /*00aa*/ 	.short	(.L_116 - .L_115)
	.align		4
.L_115:
        /*00ac*/ 	.word	index@(.nv.constant0._Z17DistanceTransformyPiiiii)
        /*00b0*/ 	.short	0x0380
        /*00b2*/ 	.short	0x0020


	//----- nvinfo : EIATTR_SW_WAR
	.align		4
.L_116:
        /*00b4*/ 	.byte	0x04, 0x36
        /*00b6*/ 	.short	(.L_118 - .L_117)
.L_117:
        /*00b8*/ 	.word	0x00000008
.L_118:


//--------------------- .nv.callgraph             --------------------------
	.section	.nv.callgraph,"",@"SHT_CUDA_CALLGRAPH"
	.align	4
	.sectionentsize	8
	.align		4
        /*0000*/ 	.word	0x00000000
	.align		4
        /*0004*/ 	.word	0xffffffff
	.align		4
        /*0008*/ 	.word	index@(_Z17DistanceTransformyPiiiii)
	.align		4
        /*000c*/ 	.word	index@(vprintf)
	.align		4
        /*0010*/ 	.word	0x00000000
	.align		4
        /*0014*/ 	.word	0xfffffffe
	.align		4
        /*0018*/ 	.word	0x00000000
	.align		4
        /*001c*/ 	.word	0xfffffffd
	.align		4
        /*0020*/ 	.word	0x00000000
	.align		4
        /*0024*/ 	.word	0xfffffffc


//--------------------- .nv.constant4             --------------------------
	.section	.nv.constant4,"a",@progbits
	.align	8
	.align		8
.nv.constant4:
        /*0000*/ 	.dword	$str
	.align		8
        /*0008*/ 	.dword	vprintf


//--------------------- .text._Z13RegionGrowingyyyPiiiii --------------------------
	.section	.text._Z13RegionGrowingyyyPiiiii,"ax",@progbits
	.align	128
        .global         _Z13RegionGrowingyyyPiiiii
        .type           _Z13RegionGrowingyyyPiiiii,@function
        .size           _Z13RegionGrowingyyyPiiiii,(.L_x_23 - _Z13RegionGrowingyyyPiiiii)
        .other          _Z13RegionGrowingyyyPiiiii,@"STO_CUDA_ENTRY STV_DEFAULT"
_Z13RegionGrowingyyyPiiiii:
.text._Z13RegionGrowingyyyPiiiii:
[----:B------:R-:W-:Y:S01]  /*0000*/  LDC R1, c[0x0][0x37c] ;  /* 0x0000df00ff017b82 */ /* 0x000fe20000000800 */
[----:B------:R-:W0:Y:S07]  /*0010*/  S2R R0, SR_TID.Y ;  /* 0x0000000000007919 */ /* 0x000e2e0000002200 */
[----:B------:R-:W1:Y:S01]  /*0020*/  LDC R4, c[0x0][0x360] ;  /* 0x0000d800ff047b82 */ /* 0x000e620000000800 */
[----:B------:R-:W2:Y:S01]  /*0030*/  LDCU UR7, c[0x0][0x3a8] ;  /* 0x00007500ff0777ac */ /* 0x000ea20008000800 */
[----:B------:R-:W1:Y:S01]  /*0040*/  S2R R3, SR_TID.X ;  /* 0x0000000000037919 */ /* 0x000e620000002100 */
[----:B------:R-:W3:Y:S01]  /*0050*/  LDCU.64 UR8, c[0x0][0x3a0] ;  /* 0x00007400ff0877ac */ /* 0x000ee20008000a00 */
[----:B------:R-:W4:Y:S04]  /*0060*/  S2R R7, SR_TID.Z ;  /* 0x0000000000077919 */ /* 0x000f280000002300 */
[----:B------:R-:W0:Y:S08]  /*0070*/  S2UR UR5, SR_CTAID.Y ;  /* 0x00000000000579c3 */ /* 0x000e300000002600 */
[----:B------:R-:W0:Y:S08]  /*0080*/  LDC R5, c[0x0][0x364] ;  /* 0x0000d900ff057b82 */ /* 0x000e300000000800 */
[----:B------:R-:W1:Y:S08]  /*0090*/  S2UR UR4, SR_CTAID.X ;  /* 0x00000000000479c3 */ /* 0x000e700000002500 */
[----:B------:R-:W4:Y:S08]  /*00a0*/  S2UR UR6, SR_CTAID.Z ;  /* 0x00000000000679c3 */ /* 0x000f300000002700 */
[----:B------:R-:W4:Y:S01]  /*00b0*/  LDC R6, c[0x0][0x368] ;  /* 0x0000da00ff067b82 */ /* 0x000f220000000800 */
[----:B0-----:R-:W-:-:S05]  /*00c0*/  IMAD R5, R5, UR5, R0 ;  /* 0x0000000505057c24 */ /* 0x001fca000f8e0200 */
[----:B--2---:R-:W-:Y:S01]  /*00d0*/  ISETP.GE.AND P0, PT, R5, UR7, PT ;  /* 0x0000000705007c0c */ /* 0x004fe2000bf06270 */
[----:B-1----:R-:W-:-:S05]  /*00e0*/  IMAD R4, R4, UR4, R3 ;  /* 0x0000000404047c24 */ /* 0x002fca000f8e0203 */
[----:B---3--:R-:W-:Y:S01]  /*00f0*/  ISETP.GE.OR P0, PT, R4, UR9, P0 ;  /* 0x0000000904007c0c */ /* 0x008fe20008706670 */
[----:B----4-:R-:W-:-:S05]  /*0100*/  IMAD R6, R6, UR6, R7 ;  /* 0x0000000606067c24 */ /* 0x010fca000f8e0207 */
[----:B------:R-:W-:-:S13]  /*0110*/  ISETP.GE.OR P0, PT, R6, UR8, P0 ;  /* 0x0000000806007c0c */ /* 0x000fda0008706670 */
[----:B------:R-:W-:Y:S05]  /*0120*/  @P0 EXIT ;  /* 0x000000000000094d */ /* 0x000fea0003800000 */
[----:B------:R-:W0:Y:S02]  /*0130*/  LDCU UR4, c[0x0][0x388] ;  /* 0x00007100ff0477ac */ /* 0x000e240008000800 */
[----:B0-----:R-:W5:Y:S02]  /*0140*/  SULD.D.BA.3D.U8.STRONG.SM.TRAP R0, [R4], UR4 ;  /* 0xb0ff040004007f99 */ /* 0x001f6400081ea100 */
[----:B-----5:R-:W-:-:S04]  /*0150*/  LOP3.LUT R0, R0, 0xff, RZ, 0xc0, !PT ;  /* 0x000000ff00007812 */ /* 0x020fc800078ec0ff */
[----:B------:R-:W-:-:S13]  /*0160*/  ISETP.NE.AND P0, PT, R0, RZ, PT ;  /* 0x000000ff0000720c */ /* 0x000fda0003f05270 */
[----:B------:R-:W-:Y:S05]  /*0170*/  @P0 EXIT ;  /* 0x000000000000094d */ /* 0x000fea0003800000 */
[----:B------:R-:W-:Y:S01]  /*0180*/  BSSY.RECONVERGENT B0, `(.L_x_0) ;  /* 0x0000030000007945 */ /* 0x000fe20003800200 */
[----:B------:R-:W-:Y:S01]  /*0190*/  VIADD R0, R5, 0xffffffff ;  /* 0xffffffff05007836 */ /* 0x000fe20000000000 */
[----:B------:R-:W0:Y:S01]  /*01a0*/  LDCU UR5, c[0x0][0x3a4] ;  /* 0x00007480ff0577ac */ /* 0x000e220008000800 */
[----:B------:R-:W-:Y:S02]  /*01b0*/  VIADD R2, R4, 0xffffffff ;  /* 0xffffffff04027836 */ /* 0x000fe40000000000 */
[----:B------:R-:W-:-:S07]  /*01c0*/  VIADD R10, R6, 0xffffffff ;  /* 0xffffffff060a7836 */ /* 0x000fce0000000000 */
.L_x_8:
[----:B------:R-:W1:Y:S01]  /*01d0*/  LDCU UR4, c[0x0][0x3a0] ;  /* 0x00007400ff0477ac */ /* 0x000e620008000800 */
[----:B------:R-:W-:Y:S01]  /*01e0*/  BSSY.RELIABLE B1, `(.L_x_1) ;  /* 0x0000025000017945 */ /* 0x000fe20003800100 */
[----:B------:R-:W-:Y:S01]  /*01f0*/  IMAD.MOV.U32 R9, RZ, RZ, R0 ;  /* 0x000000ffff097224 */ /* 0x000fe200078e0000 */
[----:B-1----:R-:W-:-:S04]  /*0200*/  ISETP.GE.AND P0, PT, R10, UR4, PT ;  /* 0x000000040a007c0c */ /* 0x002fc8000bf06270 */
[----:B------:R-:W-:-:S13]  /*0210*/  ISETP.LT.OR P0, PT, R10, 0x1, P0 ;  /* 0x000000010a00780c */ /* 0x000fda0000701670 */
.L_x_7:
[----:B------:R-:W1:Y:S01]  /*0220*/  LDCU UR4, c[0x0][0x3a8] ;  /* 0x00007500ff0477ac */ /* 0x000e620008000800 */
[----:B------:R-:W-:Y:S01]  /*0230*/  BSSY.RELIABLE B2, `(.L_x_2) ;  /* 0x000001c000027945 */ /* 0x000fe20003800100 */
[----:B------:R-:W-:Y:S02]  /*0240*/  IMAD.MOV.U32 R11, RZ, RZ, -0x2 ;  /* 0xfffffffeff0b7424 */ /* 0x000fe400078e00ff */
[----:B------:R-:W-:Y:S01]  /*0250*/  IMAD.MOV.U32 R8, RZ, RZ, R2 ;  /* 0x000000ffff087224 */ /* 0x000fe200078e0002 */
[----:B-1----:R-:W-:-:S04]  /*0260*/  ISETP.GE.AND P1, PT, R9, UR4, PT ;  /* 0x0000000409007c0c */ /* 0x002fc8000bf26270 */
[----:B------:R-:W-:-:S04]  /*0270*/  ISETP.LT.OR P1, PT, R9, 0x1, P1 ;  /* 0x000000010900780c */ /* 0x000fc80000f21670 */
[----:B------:R-:W-:-:S13]  /*0280*/  PLOP3.LUT P1, PT, P0, P1, PT, 0xf8, 0x8f ;  /* 0x00000000008f781c */ /* 0x000fda0000723f70 */
.L_x_6:
[----:B------:R-:W-:Y:S04]  /*0290*/  BSSY.RELIABLE B3, `(.L_x_3) ;  /* 0x0000011000037945 */ /* 0x000fe80003800100 */
[----:B------:R-:W-:Y:S05]  /*02a0*/  @P1 BRA `(.L_x_4) ;  /* 0x00000000003c1947 */ /* 0x000fea0003800000 */
[----:B------:R-:W-:Y:S02]  /*02b0*/  ISETP.NE.AND P2, PT, R9, R5, PT ;  /* 0x000000050900720c */ /* 0x000fe40003f45270 */
[C---:B0-----:R-:W-:Y:S02]  /*02c0*/  ISETP.GE.AND P3, PT, R8.reuse, UR5, PT ;  /* 0x0000000508007c0c */ /* 0x041fe4000bf66270 */
[----:B------:R-:W-:Y:S02]  /*02d0*/  ISETP.EQ.AND P2, PT, R11, -0x1, !P2 ;  /* 0xffffffff0b00780c */ /* 0x000fe40005742270 */
[----:B------:R-:W-:Y:S02]  /*02e0*/  ISETP.LT.OR P3, PT, R8, 0x1, P3 ;  /* 0x000000010800780c */ /* 0x000fe40001f61670 */
[----:B------:R-:W-:-:S04]  /*02f0*/  ISETP.EQ.AND P2, PT, R10, R6, P2 ;  /* 0x000000060a00720c */ /* 0x000fc80001742270 */
[----:B------:R-:W-:-:S13]  /*0300*/  PLOP3.LUT P2, PT, P3, P2, PT, 0xf8, 0x8f ;  /* 0x00000000008f781c */ /* 0x000fda0001f45f70 */
[----:B------:R-:W-:Y:S05]  /*0310*/  @P2 BRA `(.L_x_4) ;  /* 0x0000000000202947 */ /* 0x000fea0003800000 */
[----:B------:R-:W0:Y:S02]  /*0320*/  LDCU UR4, c[0x0][0x388] ;  /* 0x00007100ff0477ac */ /* 0x000e240008000800 */
[----:B0-----:R-:W5:Y:S02]  /*0330*/  SULD.D.BA.3D.U8.STRONG.SM.TRAP R3, [R8], UR4 ;  /* 0xb0ff040008037f99 */ /* 0x001f6400081ea100 */
[----:B-----5:R-:W-:-:S04]  /*0340*/  LOP3.LUT R7, R3, 0xff, RZ, 0xc0, !PT ;  /* 0x000000ff03077812 */ /* 0x020fc800078ec0ff */
[----:B------:R-:W-:-:S13]  /*0350*/  ISETP.NE.AND P2, PT, R7, RZ, PT ;  /* 0x000000ff0700720c */ /* 0x000fda0003f45270 */
[----:B------:R-:W-:Y:S05]  /*0360*/  @P2 BREAK.RELIABLE B3 ;  /* 0x0000000000032942 */ /* 0x000fea0003800100 */
[----:B------:R-:W-:Y:S05]  /*0370*/  @P2 BREAK.RELIABLE B2 ;  /* 0x0000000000022942 */ /* 0x000fea0003800100 */
[----:B------:R-:W-:Y:S05]  /*0380*/  @P2 BREAK.RELIABLE B1 ;  /* 0x0000000000012942 */ /* 0x000fea0003800100 */
[----:B------:R-:W-:Y:S05]  /*0390*/  @P2 BRA `(.L_x_5) ;  /* 0x0000000000382947 */ /* 0x000fea0003800000 */
.L_x_4:
[----:B0-----:R-:W-:Y:S05]  /*03a0*/  BSYNC.RELIABLE B3 ;  /* 0x0000000000037941 */ /* 0x001fea0003800100 */
.L_x_3:
[C---:B------:R-:W-:Y:S01]  /*03b0*/  ISETP.GT.AND P2, PT, R8.reuse, R4, PT ;  /* 0x000000040800720c */ /* 0x040fe20003f44270 */
[----:B------:R-:W-:Y:S02]  /*03c0*/  VIADD R8, R8, 0x1 ;  /* 0x0000000108087836 */ /* 0x000fe40000000000 */
[----:B------:R-:W-:-:S10]  /*03d0*/  VIADD R11, R11, 0x1 ;  /* 0x000000010b0b7836 */ /* 0x000fd40000000000 */
[----:B------:R-:W-:Y:S05]  /*03e0*/  @!P2 BRA `(.L_x_6) ;  /* 0xfffffffc00a8a947 */ /* 0x000fea000383ffff */
[----:B------:R-:W-:Y:S05]  /*03f0*/  BSYNC.RELIABLE B2 ;  /* 0x0000000000027941 */ /* 0x000fea0003800100 */
.L_x_2:
[C---:B------:R-:W-:Y:S01]  /*0400*/  ISETP.GT.AND P1, PT, R9.reuse, R5, PT ;  /* 0x000000050900720c */ /* 0x040fe20003f24270 */
[----:B------:R-:W-:-:S12]  /*0410*/  VIADD R9, R9, 0x1 ;  /* 0x0000000109097836 */ /* 0x000fd80000000000 */
[----:B------:R-:W-:Y:S05]  /*0420*/  @!P1 BRA `(.L_x_7) ;  /* 0xfffffffc007c9947 */ /* 0x000fea000383ffff */
[----:B------:R-:W-:Y:S05]  /*0430*/  BSYNC.RELIABLE B1 ;  /* 0x0000000000017941 */ /* 0x000fea0003800100 */
.L_x_1:
[C---:B------:R-:W-:Y:S01]  /*0440*/  ISETP.GT.AND P0, PT, R10.reuse, R6, PT ;  /* 0x000000060a00720c */ /* 0x040fe20003f04270 */
[----:B------:R-:W-:-:S12]  /*0450*/  VIADD R10, R10, 0x1 ;  /* 0x000000010a0a7836 */ /* 0x000fd80000000000 */
[----:B------:R-:W-:Y:S05]  /*0460*/  @!P0 BRA `(.L_x_8) ;  /* 0xfffffffc00588947 */ /* 0x000fea000383ffff */
[----:B------:R-:W-:-:S07]  /*0470*/  IMAD.MOV.U32 R7, RZ, RZ, RZ ;  /* 0x000000ffff077224 */ /* 0x000fce00078e00ff */
.L_x_5:
[----:B------:R-:W-:Y:S05]  /*0480*/  BSYNC.RECONVERGENT B0 ;  /* 0x0000000000007941 */ /* 0x000fea0003800200 */
.L_x_0:
[----:B------:R-:W-:Y:S05]  /*0490*/  WARPSYNC.ALL ;  /* 0x0000000000007948 */ /* 0x000fea0003800000 */
[----:B------:R-:W-:Y:S01]  /*04a0*/  BAR.SYNC.DEFER_BLOCKING 0x0 ;  /* 0x0000000000007b1d */ /* 0x000fe20000010000 */
[----:B------:R-:W-:-:S13]  /*04b0*/  ISETP.NE.AND P0, PT, R7, RZ, PT ;  /* 0x000000ff0700720c */ /* 0x000fda0003f05270 */
[----:B------:R-:W-:Y:S05]  /*04c0*/  @!P0 EXIT ;  /* 0x000000000000894d */ /* 0x000fea0003800000 */
[----:B------:R-:W0:Y:S02]  /*04d0*/  LDCU UR4, c[0x0][0x390] ;  /* 0x00007200ff0477ac */ /* 0x000e240008000800 */
[----:B0-----:R0:W5:Y:S02]  /*04e0*/  SULD.D.BA.3D.U8.STRONG.SM.TRAP R0, [R4], UR4 ;  /* 0xb0ff040004007f99 */ /* 0x00116400081ea100 */
[----:B0-----:R-:W0:Y:S01]  /*04f0*/  LDCU UR4, c[0x0][0x3ac] ;  /* 0x00007580ff0477ac */ /* 0x001e220008000800 */
[----:B-----5:R-:W-:-:S04]  /*0500*/  LOP3.LUT R0, R0, 0xff, RZ, 0xc0, !PT ;  /* 0x000000ff00007812 */ /* 0x020fc800078ec0ff */
[----:B0-----:R-:W-:-:S13]  /*0510*/  ISETP.GE.AND P0, PT, R0, UR4, PT ;  /* 0x0000000400007c0c */ /* 0x001fda000bf06270 */
[----:B------:R-:W-:Y:S05]  /*0520*/  @!P0 EXIT ;  /* 0x000000000000894d */ /* 0x000fea0003800000 */
[----:B------:R-:W0:Y:S01]  /*0530*/  S2R R0, SR_LANEID ;  /* 0x0000000000007919 */ /* 0x000e220000000000 */
[----:B------:R-:W1:Y:S01]  /*0540*/  LDC.64 R2, c[0x0][0x398] ;  /* 0x0000e600ff027b82 */ /* 0x000e620000000a00 */
[----:B------:R-:W-:Y:S01]  /*0550*/  VOTEU.ANY UR6, UPT, PT ;  /* 0x0000000000067886 */ /* 0x000fe200038e0100 */
[----:B------:R-:W2:Y:S01]  /*0560*/  LDCU UR8, c[0x0][0x380] ;  /* 0x00007000ff0877ac */ /* 0x000ea20008000800 */
[----:B------:R-:W1:Y:S01]  /*0570*/  POPC R9, UR6 ;  /* 0x0000000600097d09 */ /* 0x000e620008000000 */
[----:B------:R-:W-:Y:S01]  /*0580*/  UFLO.U32 UR7, UR6 ;  /* 0x00000006000772bd */ /* 0x000fe200080e0000 */
[----:B------:R-:W1:Y:S01]  /*0590*/  LDCU.64 UR4, c[0x0][0x358] ;  /* 0x00006b00ff0477ac */ /* 0x000e620008000a00 */
[----:B--2---:R2:W-:Y:S04]  /*05a0*/  SUST.D.BA.3D.U8.STRONG.SM.TRAP [R4], R7, UR8 ;  /* 0xb0ff080704007f9d */ /* 0x0045e8000810a100 */
[----:B0-----:R-:W-:-:S13]  /*05b0*/  ISETP.EQ.U32.AND P0, PT, R0, UR7, PT ;  /* 0x0000000700007c0c */ /* 0x001fda000bf02070 */
[----:B-1----:R-:W-:Y:S01]  /*05c0*/  @P0 REDG.E.ADD.STRONG.GPU desc[UR4][R2.64], R9 ;  /* 0x000000090200098e */ /* 0x002fe2000c12e104 */
[----:B--2---:R-:W-:Y:S05]  /*05d0*/  EXIT ;  /* 0x000000000000794d */ /* 0x004fea0003800000 */
.L_x_9:
[----:B------:R-:W-:-:S00]  /*05e0*/  BRA `(.L_x_9) ;  /* 0xfffffffc00fc7947 */ /* 0x000fc0000383ffff */
[----:B------:R-:W-:-:S00]  /*05f0*/  NOP ;  /* 0x0000000000007918 */ /* 0x000fc00000000000 */
        /* <DEDUP_REMOVED lines=8> */
.L_x_23:


//--------------------- .text._Z16RefactorSeedDatayyiii --------------------------
	.section	.text._Z16RefactorSeedDatayyiii,"ax",@progbits
	.align	128
        .global         _Z16RefactorSeedDatayyiii
        .type           _Z16RefactorSeedDatayyiii,@function
        .size           _Z16RefactorSeedDatayyiii,(.L_x_24 - _Z16RefactorSeedDatayyiii)
        .other          _Z16RefactorSeedDatayyiii,@"STO_CUDA_ENTRY STV_DEFAULT"
_Z16RefactorSeedDatayyiii:
.text._Z16RefactorSeedDatayyiii:
        /* <DEDUP_REMOVED lines=23> */
[----:B------:R-:W-:Y:S05]  /*0170*/  @!P0 EXIT ;  /* 0x000000000000894d */ /* 0x000fea0003800000 */
[----:B------:R-:W0:Y:S02]  /*0180*/  LDCU UR4, c[0x0][0x388] ;  /* 0x00007100ff0477ac */ /* 0x000e240008000800 */
[----:B0-----:R0:W-:Y:S02]  /*0190*/  SUST.D.BA.3D.U8.STRONG.SM.TRAP [R4], R3, UR4 ;  /* 0xb0ff040304007f9d */ /* 0x0011e4000810a100 */
[----:B0-----:R-:W-:Y:S05]  /*01a0*/  EXIT ;  /* 0x000000000000794d */ /* 0x001fea0003800000 */
.L_x_10:
        /* <DEDUP_REMOVED lines=13> */
.L_x_24:


//--------------------- .text._Z14InitWithLimitsyiiiiii --------------------------
	.section	.text._Z14InitWithLimitsyiiiiii,"ax",@progbits
	.align	128
        .global         _Z14InitWithLimitsyiiiiii
        .type           _Z14InitWithLimitsyiiiiii,@function
        .size           _Z14InitWithLimitsyiiiiii,(.L_x_25 - _Z14InitWithLimitsyiiiiii)
        .other          _Z14InitWithLimitsyiiiiii,@"STO_CUDA_ENTRY STV_DEFAULT"
_Z14InitWithLimitsyiiiiii:
.text._Z14InitWithLimitsyiiiiii:
[----:B------:R-:W-:Y:S01]  /*0000*/  LDC R1, c[0x0][0x37c] ;  /* 0x0000df00ff017b82 */ /* 0x000fe20000000800 */
[----:B------:R-:W0:Y:S07]  /*0010*/  S2R R0, SR_TID.Y ;  /* 0x0000000000007919 */ /* 0x000e2e0000002200 */
[----:B------:R-:W1:Y:S01]  /*0020*/  LDC R4, c[0x0][0x360] ;  /* 0x0000d800ff047b82 */ /* 0x000e620000000800 */
[----:B------:R-:W2:Y:S01]  /*0030*/  LDCU.64 UR8, c[0x0][0x398] ;  /* 0x00007300ff0877ac */ /* 0x000ea20008000a00 */
[----:B------:R-:W1:Y:S01]  /*0040*/  S2R R3, SR_TID.X ;  /* 0x0000000000037919 */ /* 0x000e620000002100 */
[----:B------:R-:W3:Y:S01]  /*0050*/  LDCU UR7, c[0x0][0x394] ;  /* 0x00007280ff0777ac */ /* 0x000ee20008000800 */
        /* <DEDUP_REMOVED lines=9> */
[----:B------:R-:W-:Y:S01]  /*00f0*/  ISETP.GE.OR P0, PT, R4, UR8, P0 ;  /* 0x0000000804007c0c */ /* 0x000fe20008706670 */
[----:B----4-:R-:W-:-:S05]  /*0100*/  IMAD R6, R6, UR6, R7 ;  /* 0x0000000606067c24 */ /* 0x010fca000f8e0207 */
[----:B---3--:R-:W-:-:S13]  /*0110*/  ISETP.GE.OR P0, PT, R6, UR7, P0 ;  /* 0x0000000706007c0c */ /* 0x008fda0008706670 */
[----:B------:R-:W-:Y:S05]  /*0120*/  @P0 EXIT ;  /* 0x000000000000094d */ /* 0x000fea0003800000 */
[----:B------:R-:W0:Y:S01]  /*0130*/  LDCU UR4, c[0x0][0x380] ;  /* 0x00007000ff0477ac */ /* 0x000e220008000800 */
[----:B------:R-:W1:Y:S01]  /*0140*/  LDCU UR6, c[0x0][0x390] ;  /* 0x00007200ff0677ac */ /* 0x000e620008000800 */
[----:B------:R-:W2:Y:S01]  /*0150*/  LDCU UR5, c[0x0][0x38c] ;  /* 0x00007180ff0577ac */ /* 0x000ea20008000800 */
[----:B0-----:R-:W5:Y:S02]  /*0160*/  SULD.D.BA.3D.U8.STRONG.SM.TRAP R0, [R4], UR4 ;  /* 0xb0ff040004007f99 */ /* 0x001f6400081ea100 */
[----:B-----5:R-:W-:-:S04]  /*0170*/  LOP3.LUT R0, R0, 0xff, RZ, 0xc0, !PT ;  /* 0x000000ff00007812 */ /* 0x020fc800078ec0ff */
[----:B-1----:R-:W-:-:S04]  /*0180*/  ISETP.GE.AND P0, PT, R0, UR6, PT ;  /* 0x0000000600007c0c */ /* 0x002fc8000bf06270 */
[----:B--2---:R-:W-:-:S13]  /*0190*/  ISETP.LT.OR P0, PT, R0, UR5, P0 ;  /* 0x0000000500007c0c */ /* 0x004fda0008701670 */
[----:B------:R-:W0:Y:S02]  /*01a0*/  @!P0 LDC.U16 R0, c[0x0][0x388] ;  /* 0x0000e200ff008b82 */ /* 0x000e240000000400 */
[----:B0-----:R-:W-:-:S04]  /*01b0*/  @!P0 LOP3.LUT R3, R0, 0xff, RZ, 0xc0, !PT ;  /* 0x000000ff00038812 */ /* 0x001fc800078ec0ff */
[----:B------:R0:W-:Y:S02]  /*01c0*/  @!P0 SUST.D.BA.3D.U8.STRONG.SM.TRAP [R4], R3, UR4 ;  /* 0xb0ff040304008f9d */ /* 0x0001e4000810a100 */
[----:B0-----:R-:W-:Y:S05]  /*01d0*/  @!P0 EXIT ;  /* 0x000000000000894d */ /* 0x001fea0003800000 */
[----:B------:R-:W0:Y:S02]  /*01e0*/  LDCU UR4, c[0x0][0x380] ;  /* 0x00007000ff0477ac */ /* 0x000e240008000800 */
[----:B0-----:R0:W-:Y:S02]  /*01f0*/  SUST.D.BA.3D.U8.STRONG.SM.TRAP [R4], RZ, UR4 ;  /* 0xb0ff04ff04007f9d */ /* 0x0011e4000810a100 */
[----:B0-----:R-:W-:Y:S05]  /*0200*/  EXIT ;  /* 0x000000000000794d */ /* 0x001fea0003800000 */
.L_x_11:
        /* <DEDUP_REMOVED lines=15> */
.L_x_25:


//--------------------- .text._Z17DistanceTransformyPiiiii --------------------------
	.section	.text._Z17DistanceTransformyPiiiii,"ax",@progbits
	.align	128
        .global         _Z17DistanceTransformyPiiiii
        .type           _Z17DistanceTransformyPiiiii,@function
        .size           _Z17DistanceTransformyPiiiii,(.L_x_26 - _Z17DistanceTransformyPiiiii)
        .other          _Z17DistanceTransformyPiiiii,@"STO_CUDA_ENTRY STV_DEFAULT"
_Z17DistanceTransformyPiiiii:
.text._Z17DistanceTransformyPiiiii:
[----:B------:R-:W0:Y:S01]  /*0000*/  LDC R1, c[0x0][0x37c] ;  /* 0x0000df00ff017b82 */ /* 0x000e220000000800 */
[----:B------:R-:W1:Y:S01]  /*0010*/  S2R R0, SR_TID.Y ;  /* 0x0000000000007919 */ /* 0x000e620000002200 */
[----:B------:R-:W2:Y:S06]  /*0020*/  LDCU UR5, c[0x0][0x2fc] ;  /* 0x00005f80ff0577ac */ /* 0x000eac0008000800 */
[----:B------:R-:W3:Y:S01]  /*0030*/  LDC R16, c[0x0][0x360] ;  /* 0x0000d800ff107b82 */ /* 0x000ee20000000800 */
[----:B0-----:R-:W-:Y:S01]  /*0040*/  VIADD R1, R1, 0xfffffff8 ;  /* 0xfffffff801017836 */ /* 0x001fe20000000000 */
[----:B------:R-:W3:Y:S01]  /*0050*/  S2R R3, SR_TID.X ;  /* 0x0000000000037919 */ /* 0x000ee20000002100 */
[----:B------:R-:W0:Y:S01]  /*0060*/  LDCU UR9, c[0x0][0x398] ;  /* 0x00007300ff0977ac */ /* 0x000e220008000800 */
[----:B------:R-:W4:Y:S01]  /*0070*/  S2R R5, SR_TID.Z ;  /* 0x0000000000057919 */ /* 0x000f220000002300 */
[----:B------:R-:W3:Y:S03]  /*0080*/  LDCU.64 UR10, c[0x0][0x390] ;  /* 0x00007200ff0a77ac */ /* 0x000ee60008000a00 */
[----:B------:R-:W1:Y:S01]  /*0090*/  S2UR UR7, SR_CTAID.Y ;  /* 0x00000000000779c3 */ /* 0x000e620000002600 */
[----:B------:R-:W2:Y:S07]  /*00a0*/  LDCU UR4, c[0x0][0x2f8] ;  /* 0x00005f00ff0477ac */ /* 0x000eae0008000800 */
[----:B------:R-:W1:Y:S08]  /*00b0*/  LDC R17, c[0x0][0x364] ;  /* 0x0000d900ff117b82 */ /* 0x000e700000000800 */
[----:B------:R-:W3:Y:S01]  /*00c0*/  S2UR UR6, SR_CTAID.X ;  /* 0x00000000000679c3 */ /* 0x000ee20000002500 */
[----:B--2---:R-:W-:-:S07]  /*00d0*/  IADD3 R6, P1, PT, R1, UR4, RZ ;  /* 0x0000000401067c10 */ /* 0x004fce000ff3e0ff */
[----:B------:R-:W4:Y:S01]  /*00e0*/  S2UR UR8, SR_CTAID.Z ;  /* 0x00000000000879c3 */ /* 0x000f220000002700 */
[----:B------:R-:W-:-:S07]  /*00f0*/  IMAD.X R7, RZ, RZ, UR5, P1 ;  /* 0x00000005ff077e24 */ /* 0x000fce00088e06ff */
[----:B------:R-:W4:Y:S01]  /*0100*/  LDC R18, c[0x0][0x368] ;  /* 0x0000da00ff127b82 */ /* 0x000f220000000800 */
[----:B-1----:R-:W-:-:S05]  /*0110*/  IMAD R17, R17, UR7, R0 ;  /* 0x0000000711117c24 */ /* 0x002fca000f8e0200 */
[----:B0-----:R-:W-:Y:S01]  /*0120*/  ISETP.GE.AND P0, PT, R17, UR9, PT ;  /* 0x0000000911007c0c */ /* 0x001fe2000bf06270 */
[----:B---3--:R-:W-:-:S05]  /*0130*/  IMAD R16, R16, UR6, R3 ;  /* 0x0000000610107c24 */ /* 0x008fca000f8e0203 */
[----:B------:R-:W-:Y:S01]  /*0140*/  ISETP.GE.OR P0, PT, R16, UR11, P0 ;  /* 0x0000000b10007c0c */ /* 0x000fe20008706670 */
[----:B----4-:R-:W-:-:S05]  /*0150*/  IMAD R18, R18, UR8, R5 ;  /* 0x0000000812127c24 */ /* 0x010fca000f8e0205 */
[----:B------:R-:W-:-:S13]  /*0160*/  ISETP.GE.OR P0, PT, R18, UR10, P0 ;  /* 0x0000000a12007c0c */ /* 0x000fda0008706670 */
[----:B------:R-:W-:Y:S05]  /*0170*/  @P0 EXIT ;  /* 0x000000000000094d */ /* 0x000fea0003800000 */
[----:B------:R-:W0:Y:S01]  /*0180*/  LDCU UR4, c[0x0][0x380] ;  /* 0x00007000ff0477ac */ /* 0x000e220008000800 */
[----:B------:R-:W1:Y:S01]  /*0190*/  LDCU UR6, c[0x0][0x39c] ;  /* 0x00007380ff0677ac */ /* 0x000e620008000800 */
[----:B------:R-:W2:Y:S01]  /*01a0*/  LDCU UR5, c[0x0][0x394] ;  /* 0x00007280ff0577ac */ /* 0x000ea20008000800 */
[----:B0-----:R0:W5:Y:S01]  /*01b0*/  SULD.D.BA.3D.U8.STRONG.SM.TRAP R0, [R16], UR4 ;  /* 0xb0ff040010007f99 */ /* 0x00116200081ea100 */
[----:B------:R-:W-:Y:S01]  /*01c0*/  BSSY.RECONVERGENT B0, `(.L_x_12) ;  /* 0x0000035000007945 */ /* 0x000fe20003800200 */
[----:B------:R-:W-:Y:S01]  /*01d0*/  PLOP3.LUT P0, PT, PT, PT, PT, 0x80, 0x8 ;  /* 0x000000000008781c */ /* 0x000fe20003f0f070 */
[----:B0-----:R-:W0:Y:S01]  /*01e0*/  LDCU UR4, c[0x0][0x39c] ;  /* 0x00007380ff0477ac */ /* 0x001e220008000800 */
[----:B-----5:R-:W-:-:S04]  /*01f0*/  LOP3.LUT R0, R0, 0xff, RZ, 0xc0, !PT ;  /* 0x000000ff00007812 */ /* 0x020fc800078ec0ff */
[----:B0-----:R-:W-:-:S13]  /*0200*/  ISETP.GT.AND P1, PT, R0, UR4, PT ;  /* 0x0000000400007c0c */ /* 0x001fda000bf24270 */
[----:B-12---:R-:W-:Y:S05]  /*0210*/  @!P1 BRA `(.L_x_13) ;  /* 0x0000000000bc9947 */ /* 0x006fea0003800000 */
[----:B------:R-:W-:Y:S02]  /*0220*/  VIADD R0, R17, 0xffffffff ;  /* 0xffffffff11007836 */ /* 0x000fe40000000000 */
[----:B------:R-:W-:Y:S02]  /*0230*/  VIADD R2, R16, 0xffffffff ;  /* 0xffffffff10027836 */ /* 0x000fe40000000000 */
[----:B------:R-:W-:-:S07]  /*0240*/  VIADD R10, R18, 0xffffffff ;  /* 0xffffffff120a7836 */ /* 0x000fce0000000000 */
.L_x_20:
[----:B------:R-:W0:Y:S01]  /*0250*/  LDCU UR4, c[0x0][0x390] ;  /* 0x00007200ff0477ac */ /* 0x000e220008000800 */
[----:B------:R-:W-:Y:S01]  /*0260*/  BSSY.RELIABLE B1, `(.L_x_14) ;  /* 0x0000026000017945 */ /* 0x000fe20003800100 */
[----:B------:R-:W-:Y:S01]  /*0270*/  IMAD.MOV.U32 R9, RZ, RZ, R0 ;  /* 0x000000ffff097224 */ /* 0x000fe200078e0000 */
[----:B0-----:R-:W-:-:S04]  /*0280*/  ISETP.GE.AND P1, PT, R10, UR4, PT ;  /* 0x000000040a007c0c */ /* 0x001fc8000bf26270 */
[----:B------:R-:W-:-:S13]  /*0290*/  ISETP.LT.OR P1, PT, R10, 0x1, P1 ;  /* 0x000000010a00780c */ /* 0x000fda0000f21670 */
.L_x_19:
[----:B------:R-:W0:Y:S01]  /*02a0*/  LDCU UR4, c[0x0][0x398] ;  /* 0x00007300ff0477ac */ /* 0x000e220008000800 */
[----:B------:R-:W-:Y:S01]  /*02b0*/  BSSY.RELIABLE B2, `(.L_x_15) ;  /* 0x000001d000027945 */ /* 0x000fe20003800100 */
[----:B------:R-:W-:Y:S02]  /*02c0*/  IMAD.MOV.U32 R4, RZ, RZ, -0x2 ;  /* 0xfffffffeff047424 */ /* 0x000fe400078e00ff */
[----:B------:R-:W-:Y:S01]  /*02d0*/  IMAD.MOV.U32 R8, RZ, RZ, R2 ;  /* 0x000000ffff087224 */ /* 0x000fe200078e0002 */
[----:B0-----:R-:W-:-:S04]  /*02e0*/  ISETP.GE.AND P0, PT, R9, UR4, PT ;  /* 0x0000000409007c0c */ /* 0x001fc8000bf06270 */
[----:B------:R-:W-:-:S04]  /*02f0*/  ISETP.LT.OR P0, PT, R9, 0x1, P0 ;  /* 0x000000010900780c */ /* 0x000fc80000701670 */
[----:B------:R-:W-:-:S13]  /*0300*/  PLOP3.LUT P2, PT, P1, P0, PT, 0xf8, 0x8f ;  /* 0x00000000008f781c */ /* 0x000fda0000f41f70 */
.L_x_18:
[----:B------:R-:W-:Y:S04]  /*0310*/  BSSY.RELIABLE B3, `(.L_x_16) ;  /* 0x0000012000037945 */ /* 0x000fe80003800100 */
[----:B------:R-:W-:Y:S05]  /*0320*/  @P2 BRA `(.L_x_17) ;  /* 0x0000000000402947 */ /* 0x000fea0003800000 */
[----:B------:R-:W-:Y:S02]  /*0330*/  ISETP.NE.AND P0, PT, R9, R17, PT ;  /* 0x000000110900720c */ /* 0x000fe40003f05270 */
[----:B------:R-:W-:Y:S02]  /*0340*/  ISETP.GE.AND P3, PT, R8, UR5, PT ;  /* 0x0000000508007c0c */ /* 0x000fe4000bf66270 */
[----:B------:R-:W-:Y:S02]  /*0350*/  ISETP.EQ.AND P0, PT, R4, -0x1, !P0 ;  /* 0xffffffff0400780c */ /* 0x000fe40004702270 */
[----:B------:R-:W-:Y:S02]  /*0360*/  ISETP.LT.OR P3, PT, R8, 0x1, P3 ;  /* 0x000000010800780c */ /* 0x000fe40001f61670 */
[----:B------:R-:W-:-:S04]  /*0370*/  ISETP.EQ.AND P0, PT, R10, R18, P0 ;  /* 0x000000120a00720c */ /* 0x000fc80000702270 */
[----:B------:R-:W-:-:S13]  /*0380*/  PLOP3.LUT P0, PT, P3, P0, PT, 0xf8, 0x8f ;  /* 0x00000000008f781c */ /* 0x000fda0001f01f70 */
[----:B------:R-:W-:Y:S05]  /*0390*/  @P0 BRA `(.L_x_17) ;  /* 0x0000000000240947 */ /* 0x000fea0003800000 */
[----:B------:R-:W0:Y:S02]  /*03a0*/  LDCU UR4, c[0x0][0x380] ;  /* 0x00007000ff0477ac */ /* 0x000e240008000800 */
[----:B0-----:R-:W5:Y:S01]  /*03b0*/  SULD.D.BA.3D.U8.STRONG.SM.TRAP R3, [R8], UR4 ;  /* 0xb0ff040008037f99 */ /* 0x001f6200081ea100 */
[----:B------:R-:W-:Y:S02]  /*03c0*/  PLOP3.LUT P0, PT, PT, PT, PT, 0x8, 0x80 ;  /* 0x000000000080781c */ /* 0x000fe40003f0e170 */
[----:B-----5:R-:W-:-:S04]  /*03d0*/  LOP3.LUT R3, R3, 0xff, RZ, 0xc0, !PT ;  /* 0x000000ff03037812 */ /* 0x020fc800078ec0ff */
[----:B------:R-:W-:-:S13]  /*03e0*/  ISETP.NE.AND P3, PT, R3, UR6, PT ;  /* 0x0000000603007c0c */ /* 0x000fda000bf65270 */
[----:B------:R-:W-:Y:S05]  /*03f0*/  @!P3 BREAK.RELIABLE B3 ;  /* 0x000000000003b942 */ /* 0x000fea0003800100 */
[----:B------:R-:W-:Y:S05]  /*0400*/  @!P3 BREAK.RELIABLE B2 ;  /* 0x000000000002b942 */ /* 0x000fea0003800100 */
[----:B------:R-:W-:Y:S05]  /*0410*/  @!P3 BREAK.RELIABLE B1 ;  /* 0x000000000001b942 */ /* 0x000fea0003800100 */
[----:B------:R-:W-:Y:S05]  /*0420*/  @!P3 BRA `(.L_x_13) ;  /* 0x000000000038b947 */ /* 0x000fea0003800000 */
.L_x_17:
[----:B------:R-:W-:Y:S05]  /*0430*/  BSYNC.RELIABLE B3 ;  /* 0x0000000000037941 */ /* 0x000fea0003800100 */
.L_x_16:
[C---:B------:R-:W-:Y:S01]  /*0440*/  ISETP.GT.AND P0, PT, R8.reuse, R16, PT ;  /* 0x000000100800720c */ /* 0x040fe20003f04270 */
[----:B------:R-:W-:Y:S02]  /*0450*/  VIADD R8, R8, 0x1 ;  /* 0x0000000108087836 */ /* 0x000fe40000000000 */
[----:B------:R-:W-:-:S10]  /*0460*/  VIADD R4, R4, 0x1 ;  /* 0x0000000104047836 */ /* 0x000fd40000000000 */
[----:B------:R-:W-:Y:S05]  /*0470*/  @!P0 BRA `(.L_x_18) ;  /* 0xfffffffc00a48947 */ /* 0x000fea000383ffff */
[----:B------:R-:W-:Y:S05]  /*0480*/  BSYNC.RELIABLE B2 ;  /* 0x0000000000027941 */ /* 0x000fea0003800100 */
.L_x_15:
[C---:B------:R-:W-:Y:S01]  /*0490*/  ISETP.GT.AND P0, PT, R9.reuse, R17, PT ;  /* 0x000000110900720c */ /* 0x040fe20003f04270 */
[----:B------:R-:W-:-:S12]  /*04a0*/  VIADD R9, R9, 0x1 ;  /* 0x0000000109097836 */ /* 0x000fd80000000000 */
[----:B------:R-:W-:Y:S05]  /*04b0*/  @!P0 BRA `(.L_x_19) ;  /* 0xfffffffc00788947 */ /* 0x000fea000383ffff */
[----:B------:R-:W-:Y:S05]  /*04c0*/  BSYNC.RELIABLE B1 ;  /* 0x0000000000017941 */ /* 0x000fea0003800100 */
.L_x_14:
[C---:B------:R-:W-:Y:S01]  /*04d0*/  ISETP.GT.AND P0, PT, R10.reuse, R18, PT ;  /* 0x000000120a00720c */ /* 0x040fe20003f04270 */
[----:B------:R-:W-:-:S12]  /*04e0*/  VIADD R10, R10, 0x1 ;  /* 0x000000010a0a7836 */ /* 0x000fd80000000000 */
[----:B------:R-:W-:Y:S05]  /*04f0*/  @!P0 BRA `(.L_x_20) ;  /* 0xfffffffc00548947 */ /* 0x000fea000383ffff */
[----:B------:R-:W-:-:S13]  /*0500*/  PLOP3.LUT P0, PT, PT, PT, PT, 0x80, 0x8 ;  /* 0x000000000008781c */ /* 0x000fda0003f0f070 */
.L_x_13:
[----:B------:R-:W-:Y:S05]  /*0510*/  BSYNC.RECONVERGENT B0 ;  /* 0x0000000000007941 */ /* 0x000fea0003800200 */
.L_x_12:
[----:B------:R-:W-:Y:S05]  /*0520*/  WARPSYNC.ALL ;  /* 0x0000000000007948 */ /* 0x000fea0003800000 */
[----:B------:R-:W-:Y:S06]  /*0530*/  BAR.SYNC.DEFER_BLOCKING 0x0 ;  /* 0x0000000000007b1d */ /* 0x000fec0000010000 */
[----:B------:R-:W-:Y:S05]  /*0540*/  @P0 EXIT ;  /* 0x000000000000094d */ /* 0x000fea0003800000 */
[----:B------:R-:W0:Y:S01]  /*0550*/  LDC.U16 R0, c[0x0][0x39c] ;  /* 0x0000e700ff007b82 */ /* 0x000e220000000400 */
[----:B------:R-:W1:Y:S01]  /*0560*/  LDCU.64 UR36, c[0x0][0x358] ;  /* 0x00006b00ff2477ac */ /* 0x000e620008000a00 */
[----:B0-----:R-:W-:-:S05]  /*0570*/  VIADD R0, R0, 0x1 ;  /* 0x0000000100007836 */ /* 0x001fca0000000000 */
[----:B------:R-:W-:-:S04]  /*0580*/  LOP3.LUT R19, R0, 0xff, RZ, 0xc0, !PT ;  /* 0x000000ff00137812 */ /* 0x000fc800078ec0ff */
[----:B------:R-:W-:-:S13]  /*0590*/  ISETP.NE.AND P0, PT, R19, 0xff, PT ;  /* 0x000000ff1300780c */ /* 0x000fda0003f05270 */
[----:B-1----:R-:W-:Y:S05]  /*05a0*/  @P0 BRA `(.L_x_21) ;  /* 0x0000000000240947 */ /* 0x002fea0003800000 */
[----:B------:R-:W-:Y:S01]  /*05b0*/  IMAD.MOV.U32 R8, RZ, RZ, 0xff ;  /* 0x000000ffff087424 */ /* 0x000fe200078e00ff */
[----:B------:R-:W-:Y:S01]  /*05c0*/  MOV R0, 0x8 ;  /* 0x0000000800007802 */ /* 0x000fe20000000f00 */
[----:B------:R-:W0:Y:S03]  /*05d0*/  LDCU.64 UR4, c[0x4][URZ] ;  /* 0x01000000ff0477ac */ /* 0x000e260008000a00 */
[----:B------:R1:W-:Y:S01]  /*05e0*/  STL [R1], R8 ;  /* 0x0000000801007387 */ /* 0x0003e20000100800 */
[----:B------:R1:W2:Y:S01]  /*05f0*/  LDC.64 R2, c[0x4][R0] ;  /* 0x0100000000027b82 */ /* 0x0002a20000000a00 */
[----:B0-----:R-:W-:Y:S02]  /*0600*/  IMAD.U32 R4, RZ, RZ, UR4 ;  /* 0x00000004ff047e24 */ /* 0x001fe4000f8e00ff */
[----:B-1----:R-:W-:-:S07]  /*0610*/  IMAD.U32 R5, RZ, RZ, UR5 ;  /* 0x00000005ff057e24 */ /* 0x002fce000f8e00ff */
[----:B------:R-:W-:-:S07]  /*0620*/  LEPC R20, `(.L_x_21) ;  /* 0x000000001014794e */ /* 0x000fce0000000000 */
[----:B--2---:R-:W-:Y:S05]  /*0630*/  CALL.ABS.NOINC R2 ;  /* 0x0000000002007343 */ /* 0x004fea0003c00000 */
.L_x_21:
[----:B------:R-:W0:Y:S02]  /*0640*/  LDC.64 R2, c[0x0][0x388] ;  /* 0x0000e200ff027b82 */ /* 0x000e240000000a00 */
[----:B0-----:R-:W2:Y:S01]  /*0650*/  LDG.E R0, desc[UR36][R2.64] ;  /* 0x0000002402007981 */ /* 0x001ea2000c1e1900 */
[----:B------:R-:W0:Y:S02]  /*0660*/  LDCU UR4, c[0x0][0x380] ;  /* 0x00007000ff0477ac */ /* 0x000e240008000800 */
[----:B0-----:R0:W-:Y:S01]  /*0670*/  SUST.D.BA.3D.U8.STRONG.SM.TRAP [R16], R19, UR4 ;  /* 0xb0ff041310007f9d */ /* 0x0011e2000810a100 */
[----:B--2---:R-:W-:-:S05]  /*0680*/  VIADD R5, R0, 0x1 ;  /* 0x0000000100057836 */ /* 0x004fca0000000000 */
[----:B------:R-:W-:Y:S01]  /*0690*/  STG.E desc[UR36][R2.64], R5 ;  /* 0x0000000502007986 */ /* 0x000fe2000c101924 */
[----:B0-----:R-:W-:Y:S05]  /*06a0*/  EXIT ;  /* 0x000000000000794d */ /* 0x001fea0003800000 */
.L_x_22:
        /* <DEDUP_REMOVED lines=13> */
.L_x_26:


//--------------------- .nv.global.init           --------------------------
	.section	.nv.global.init,"aw",@progbits
.nv.global.init:
	.type		$str,@object
	.size		$str,(.L_0 - $str)
$str:
        /*0000*/ 	.byte	0x74, 0x6d, 0x70, 0x5f, 0x76, 0x3a, 0x20, 0x20, 0x25, 0x64, 0x00
.L_0:


//--------------------- .nv.shared.reserved.0     --------------------------
	.section	.nv.shared.reserved.0,"aw",@nobits
	.weak		__nv_reservedSMEM_offset_0_alias
	.size		__nv_reservedSMEM_offset_0_alias, 0, 64
	.other		__nv_reservedSMEM_offset_0_alias,@"STO_CUDA_RESERVED_SHARED STV_DEFAULT"
__nv_reservedSMEM_offset_0_alias:
	.zero		0
	.zero		64


//--------------------- .nv.constant0._Z13RegionGrowingyyyPiiiii --------------------------
	.section	.nv.constant0._Z13RegionGrowingyyyPiiiii,"a",@progbits
	.sectionflags	@""
	.align	4
.nv.constant0._Z13RegionGrowingyyyPiiiii:
	.zero		944


//--------------------- .nv.constant0._Z16RefactorSeedDatayyiii --------------------------
	.section	.nv.constant0._Z16RefactorSeedDatayyiii,"a",@progbits
	.sectionflags	@""
	.align	4
.nv.constant0._Z16RefactorSeedDatayyiii:
	.zero		924


//--------------------- .nv.constant0._Z14InitWithLimitsyiiiiii --------------------------
	.section	.nv.constant0._Z14InitWithLimitsyiiiiii,"a",@progbits
	.sectionflags	@""
	.align	4
.nv.constant0._Z14InitWithLimitsyiiiiii:
	.zero		928


//--------------------- .nv.constant0._Z17DistanceTransformyPiiiii --------------------------
	.section	.nv.constant0._Z17DistanceTransformyPiiiii,"a",@progbits
	.sectionflags	@""
	.align	4
.nv.constant0._Z17DistanceTransformyPiiiii:
	.zero		928


//--------------------- SYMBOLS --------------------------

	.type		.nv.reservedSmem.offset0,@object
	.size		.nv.reservedSmem.offset0,0x4
	.type		vprintf,@function
